//
// Generated by NVIDIA NVVM Compiler
//
// Compiler Build ID: CL-36424714
// Cuda compilation tools, release 13.0, V13.0.88
// Based on NVVM 20.0.0
//

.version 9.0
.target sm_100
.address_size 64

	// .globl	_Z6kerneli
.extern .func  (.param .b32 func_retval0) vprintf
(
	.param .b64 vprintf_param_0,
	.param .b64 vprintf_param_1
)
;
.global .align 1 .b8 $str[17] = {104, 101, 108, 108, 111, 32, 119, 111, 114, 108, 100, 32, 37, 100, 32, 10};

.visible .entry _Z6kerneli(
	.param .u32 _Z6kerneli_param_0
)
{
	.local .align 8 .b8 	__local_depot0[8];
	.reg .b64 	%SP;
	.reg .b64 	%SPL;
	.reg .b32 	%r<4>;
	.reg .b64 	%rd<5>;

	mov.u64 	%SPL, __local_depot0;
	cvta.local.u64 	%SP, %SPL;
	ld.param.u32 	%r1, [_Z6kerneli_param_0];
	add.u64 	%rd1, %SP, 0;
	add.u64 	%rd2, %SPL, 0;
	st.local.u32 	[%rd2], %r1;
	mov.u64 	%rd3, $str;
	cvta.global.u64 	%rd4, %rd3;
	{ // callseq 0, 0
	.param .b64 param0;
	st.param.b64 	[param0], %rd4;
	.param .b64 param1;
	st.param.b64 	[param1], %rd1;
	.param .b32 retval0;
	call.uni (retval0), 
	vprintf, 
	(
	param0, 
	param1
	);
	ld.param.b32 	%r2, [retval0];
	} // callseq 0
	ret;

}


// ===== COMPILED SASS (sm_100) =====

	.target	sm_100

	.elftype	@"ET_EXEC"


//--------------------- .note.nv.tkinfo           --------------------------
	.section	.note.nv.tkinfo,"",@"SHT_NOTE"
	.sectionflags	@"SHF_NOTE_NV_TKINFO"
	.tkinfo
        /*0018*/ 	.word	0x00000002
        /*0030*/ 	.string	""
        /*0030*/ 	.string	"ptxas"
        /*0030*/ 	.string	"Cuda compilation tools, release 13.0, V13.0.88"
        /*0030*/ 	.string	"Build cuda_13.0.r13.0/compiler.36424714_0"
        /*0030*/ 	.string	"-arch sm_100 -m 64 "



//--------------------- .note.nv.cuinfo           --------------------------
	.section	.note.nv.cuinfo,"",@"SHT_NOTE"
	.sectionflags	@"SHF_NOTE_NV_CUINFO"
        /*0018*/ 	.short	0x0002
        /*001a*/ 	.short	0x0064
        /*001c*/ 	.short	0x0082
	.zero		2


//--------------------- .nv.info                  --------------------------
	.section	.nv.info,"",@"SHT_CUDA_INFO"
	.align	4


	//----- nvinfo : EIATTR_REGCOUNT
	.align		4
        /*0000*/ 	.byte	0x04, 0x2f
        /*0002*/ 	.short	(.L_2 - .L_1)
	.align		4
.L_1:
        /*0004*/ 	.word	index@(_Z6kerneli)
        /*0008*/ 	.word	0x00000018


	//----- nvinfo : EIATTR_FRAME_SIZE
	.align		4
.L_2:
        /*000c*/ 	.byte	0x04, 0x11
        /*000e*/ 	.short	(.L_4 - .L_3)
	.align		4
.L_3:
        /*0010*/ 	.word	index@(_Z6kerneli)
        /*0014*/ 	.word	0x00000008


	//----- nvinfo : EIATTR_MIN_STACK_SIZE
	.align		4
.L_4:
        /*0018*/ 	.byte	0x04, 0x12
        /*001a*/ 	.short	(.L_6 - .L_5)
	.align		4
.L_5:
        /*001c*/ 	.word	index@(_Z6kerneli)
        /*0020*/ 	.word	0x00000008
.L_6:


//--------------------- .nv.compat                --------------------------
	.section	.nv.compat,"",@"SHT_CUDA_COMPAT_INFO"
	.align	4
        /*0000*/ 	.byte	0x02, 0x09, 0x00, 0x00, 0x02, 0x02, 0x01, 0x00, 0x02, 0x05, 0x05, 0x00, 0x03, 0x07, 0x01, 0x01
        /*0010*/ 	.byte	0x02, 0x03, 0x00, 0x00, 0x02, 0x06, 0x01, 0x00, 0x04, 0x0b, 0x08, 0x00, 0x09, 0x00, 0x00, 0x00
        /*0020*/ 	.byte	0x00, 0x00, 0x00, 0x00


//--------------------- .nv.info._Z6kerneli       --------------------------
	.section	.nv.info._Z6kerneli,"",@"SHT_CUDA_INFO"
	.sectionflags	@""
	.align	4


	//----- nvinfo : EIATTR_CUDA_API_VERSION
	.align		4
        /*0000*/ 	.byte	0x04, 0x37
        /*0002*/ 	.short	(.L_8 - .L_7)
.L_7:
        /*0004*/ 	.word	0x00000082


	//----- nvinfo : EIATTR_KPARAM_INFO
	.align		4
.L_8:
        /*0008*/ 	.byte	0x04, 0x17
        /*000a*/ 	.short	(.L_10 - .L_9)
.L_9:
        /*000c*/ 	.word	0x00000000
        /*0010*/ 	.short	0x0000
        /*0012*/ 	.short	0x0000
        /*0014*/ 	.byte	0x00, 0xf0, 0x11, 0x00


	//----- nvinfo : EIATTR_SPARSE_MMA_MASK
	.align		4
.L_10:
        /*0018*/ 	.byte	0x03, 0x50
        /*001a*/ 	.short	0x0000


	//----- nvinfo : EIATTR_MAXREG_COUNT
	.align		4
        /*001c*/ 	.byte	0x03, 0x1b
        /*001e*/ 	.short	0x00ff


	//----- nvinfo : EIATTR_EXTERNS
	.align		4
        /*0020*/ 	.byte	0x04, 0x0f
        /*0022*/ 	.short	(.L_12 - .L_11)


	//   ....[0]....
	.align		4
.L_11:
        /*0024*/ 	.word	index@(vprintf)


	//----- nvinfo : EIATTR_MERCURY_ISA_VERSION
	.align		4
.L_12:
        /*0028*/ 	.byte	0x03, 0x5f
        /*002a*/ 	.short	0x0101


	//----- nvinfo : EIATTR_VRC_CTA_INIT_COUNT
	.align		4
        /*002c*/ 	.byte	0x02, 0x4a
	.zero		1
	.zero		1


	//----- nvinfo : EIATTR_SYSCALL_OFFSETS
	.align		4
        /*0030*/ 	.byte	0x04, 0x46
        /*0032*/ 	.short	(.L_14 - .L_13)


	//   ....[0]....
.L_13:
        /*0034*/ 	.word	0x000000e0


	//----- nvinfo : EIATTR_EXIT_INSTR_OFFSETS
	.align		4
.L_14:
        /*0038*/ 	.byte	0x04, 0x1c
        /*003a*/ 	.short	(.L_16 - .L_15)


	//   ....[0]....
.L_15:
        /*003c*/ 	.word	0x000000f0


	//----- nvinfo : EIATTR_CBANK_PARAM_SIZE
	.align		4
.L_16:
        /*0040*/ 	.byte	0x03, 0x19
        /*0042*/ 	.short	0x0004


	//----- nvinfo : EIATTR_PARAM_CBANK
	.align		4
        /*0044*/ 	.byte	0x04, 0x0a
        /*0046*/ 	.short	(.L_18 - .L_17)
	.align		4
.L_17:
        /*0048*/ 	.word	index@(.nv.constant0._Z6kerneli)
        /*004c*/ 	.short	0x0380
        /*004e*/ 	.short	0x0004


	//----- nvinfo : EIATTR_SW_WAR
	.align		4
.L_18:
        /*0050*/ 	.byte	0x04, 0x36
        /*0052*/ 	.short	(.L_20 - .L_19)
.L_19:
        /*0054*/ 	.word	0x00000008
.L_20:


//--------------------- .nv.callgraph             --------------------------
	.section	.nv.callgraph,"",@"SHT_CUDA_CALLGRAPH"
	.align	4
	.sectionentsize	8
	.align		4
        /*0000*/ 	.word	0x00000000
	.align		4
        /*0004*/ 	.word	0xffffffff
	.align		4
        /*0008*/ 	.word	index@(_Z6kerneli)
	.align		4
        /*000c*/ 	.word	index@(vprintf)
	.align		4
        /*0010*/ 	.word	0x00000000
	.align		4
        /*0014*/ 	.word	0xfffffffe
	.align		4
        /*0018*/ 	.word	0x00000000
	.align		4
        /*001c*/ 	.word	0xfffffffd
	.align		4
        /*0020*/ 	.word	0x00000000
	.align		4
        /*0024*/ 	.word	0xfffffffc


//--------------------- .nv.constant4             --------------------------
	.section	.nv.constant4,"a",@progbits
	.align	8
	.align		8
.nv.constant4:
        /*0000*/ 	.dword	vprintf
	.align		8
        /*0008*/ 	.dword	$str


//--------------------- .text._Z6kerneli          --------------------------
	.section	.text._Z6kerneli,"ax",@progbits
	.align	128
        .global         _Z6kerneli
        .type           _Z6kerneli,@function
        .size           _Z6kerneli,(.L_x_2 - _Z6kerneli)
        .other          _Z6kerneli,@"STO_CUDA_ENTRY STV_DEFAULT"
_Z6kerneli:
.text._Z6kerneli:
[----:B------:R-:W0:Y:S08]  /*0000*/  LDC R1, c[0x0][0x37c] ;  /* 0x0000df00ff017b82 */ /* 0x000e300000000800 */
[----:B------:R-:W1:Y:S01]  /*0010*/  LDC R8, c[0x0][0x380] ;  /* 0x0000e000ff087b82 */ /* 0x000e620000000800 */
[----:B0-----:R-:W-:Y:S01]  /*0020*/  VIADD R1, R1, 0xfffffff8 ;  /* 0xfffffff801017836 */ /* 0x001fe20000000000 */
[----:B------:R-:W-:Y:S01]  /*0030*/  MOV R0, 0x0 ;  /* 0x0000000000007802 */ /* 0x000fe20000000f00 */
[----:B------:R-:W0:Y:S01]  /*0040*/  LDCU UR4, c[0x0][0x2f8] ;  /* 0x00005f00ff0477ac */ /* 0x000e220008000800 */
[----:B------:R-:W2:Y:S04]  /*0050*/  LDCU.64 UR6, c[0x4][0x8] ;  /* 0x01000100ff0677ac */ /* 0x000ea80008000a00 */
[----:B------:R3:W4:Y:S01]  /*0060*/  LDC.64 R2, c[0x4][R0] ;  /* 0x0100000000027b82 */ /* 0x0007220000000a00 */
[----:B------:R-:W5:Y:S01]  /*0070*/  LDCU UR5, c[0x0][0x2fc] ;  /* 0x00005f80ff0577ac */ /* 0x000f620008000800 */
[----:B0-----:R-:W-:Y:S01]  /*0080*/  IADD3 R6, P0, PT, R1, UR4, RZ ;  /* 0x0000000401067c10 */ /* 0x001fe2000ff1e0ff */
[----:B-1----:R3:W-:Y:S01]  /*0090*/  STL [R1], R8 ;  /* 0x0000000801007387 */ /* 0x0027e20000100800 */
[----:B--2---:R-:W-:Y:S01]  /*00a0*/  IMAD.U32 R4, RZ, RZ, UR6 ;  /* 0x00000006ff047e24 */ /* 0x004fe2000f8e00ff */
[----:B------:R-:W-:-:S02]  /*00b0*/  MOV R5, UR7 ;  /* 0x0000000700057c02 */ /* 0x000fc40008000f00 */
[----:B-----5:R-:W-:-:S08]  /*00c0*/  IMAD.X R7, RZ, RZ, UR5, P0 ;  /* 0x00000005ff077e24 */ /* 0x020fd000080e06ff */
[----:B------:R-:W-:-:S07]  /*00d0*/  LEPC R20, `(.L_x_0) ;  /* 0x000000001014794e */ /* 0x000fce0000000000 */
[----:B---34-:R-:W-:Y:S05]  /*00e0*/  CALL.ABS.NOINC R2 ;  /* 0x0000000002007343 */ /* 0x018fea0003c00000 */
.L_x_0:
[----:B------:R-:W-:Y:S05]  /*00f0*/  EXIT ;  /* 0x000000000000794d */ /* 0x000fea0003800000 */
.L_x_1:
[----:B------:R-:W-:-:S00]  /*0100*/  BRA `(.L_x_1) ;  /* 0xfffffffc00fc7947 */ /* 0x000fc0000383ffff */
[----:B------:R-:W-:-:S00]  /*0110*/  NOP ;  /* 0x0000000000007918 */ /* 0x000fc00000000000 */
        /* <DEDUP_REMOVED lines=14> */
.L_x_2:


//--------------------- .nv.global.init           --------------------------
	.section	.nv.global.init,"aw",@progbits
.nv.global.init:
	.type		$str,@object
	.size		$str,(.L_0 - $str)
$str:
        /*0000*/ 	.byte	0x68, 0x65, 0x6c, 0x6c, 0x6f, 0x20, 0x77, 0x6f, 0x72, 0x6c, 0x64, 0x20, 0x25, 0x64, 0x20, 0x0a
        /*0010*/ 	.byte	0x00
.L_0:


//--------------------- .nv.shared.reserved.0     --------------------------
	.section	.nv.shared.reserved.0,"aw",@nobits
	.weak		__nv_reservedSMEM_offset_0_alias
	.size		__nv_reservedSMEM_offset_0_alias, 0, 64
	.other		__nv_reservedSMEM_offset_0_alias,@"STO_CUDA_RESERVED_SHARED STV_DEFAULT"
__nv_reservedSMEM_offset_0_alias:
	.zero		0
	.zero		64


//--------------------- .nv.constant0._Z6kerneli  --------------------------
	.section	.nv.constant0._Z6kerneli,"a",@progbits
	.sectionflags	@""
	.align	4
.nv.constant0._Z6kerneli:
	.zero		900


//--------------------- SYMBOLS --------------------------

	.type		.nv.reservedSmem.offset0,@object
	.size		.nv.reservedSmem.offset0,0x4
	.type		vprintf,@function
